//
// Generated by NVIDIA NVVM Compiler
//
// Compiler Build ID: CL-36424714
// Cuda compilation tools, release 13.0, V13.0.88
// Based on NVVM 20.0.0
//

.version 9.0
.target sm_100
.address_size 64

	// .globl	_Z7mat_mulPiS_S_iiiiii
// _ZZ14mat_mul_sharedPiS_S_iiiiiiE3s_A has been demoted
// _ZZ14mat_mul_sharedPiS_S_iiiiiiE3s_B has been demoted

.visible .entry _Z7mat_mulPiS_S_iiiiii(
	.param .u64 .ptr .align 1 _Z7mat_mulPiS_S_iiiiii_param_0,
	.param .u64 .ptr .align 1 _Z7mat_mulPiS_S_iiiiii_param_1,
	.param .u64 .ptr .align 1 _Z7mat_mulPiS_S_iiiiii_param_2,
	.param .u32 _Z7mat_mulPiS_S_iiiiii_param_3,
	.param .u32 _Z7mat_mulPiS_S_iiiiii_param_4,
	.param .u32 _Z7mat_mulPiS_S_iiiiii_param_5,
	.param .u32 _Z7mat_mulPiS_S_iiiiii_param_6,
	.param .u32 _Z7mat_mulPiS_S_iiiiii_param_7,
	.param .u32 _Z7mat_mulPiS_S_iiiiii_param_8
)
{
	.reg .pred 	%p<14>;
	.reg .b32 	%r<101>;
	.reg .b64 	%rd<40>;

	ld.param.u64 	%rd6, [_Z7mat_mulPiS_S_iiiiii_param_0];
	ld.param.u64 	%rd7, [_Z7mat_mulPiS_S_iiiiii_param_1];
	ld.param.u64 	%rd5, [_Z7mat_mulPiS_S_iiiiii_param_2];
	ld.param.u32 	%r28, [_Z7mat_mulPiS_S_iiiiii_param_4];
	ld.param.u32 	%r29, [_Z7mat_mulPiS_S_iiiiii_param_6];
	ld.param.u32 	%r31, [_Z7mat_mulPiS_S_iiiiii_param_7];
	ld.param.u32 	%r32, [_Z7mat_mulPiS_S_iiiiii_param_8];
	cvta.to.global.u64 	%rd1, %rd7;
	cvta.to.global.u64 	%rd2, %rd6;
	mov.u32 	%r33, %tid.x;
	mov.u32 	%r34, %ctaid.x;
	mov.u32 	%r35, %ntid.x;
	mad.lo.s32 	%r1, %r34, %r35, %r33;
	mov.u32 	%r36, %tid.y;
	mov.u32 	%r37, %ctaid.y;
	mov.u32 	%r38, %ntid.y;
	mad.lo.s32 	%r39, %r37, %r38, %r36;
	setp.ge.s32 	%p1, %r1, %r31;
	setp.ge.s32 	%p2, %r39, %r32;
	or.pred  	%p3, %p1, %p2;
	setp.lt.s32 	%p4, %r28, 1;
	or.pred  	%p5, %p3, %p4;
	@%p5 bra 	$L__BB0_12;
	cvta.to.global.u64 	%rd8, %rd5;
	mul.lo.s32 	%r3, %r28, %r1;
	mad.lo.s32 	%r41, %r32, %r1, %r39;
	mul.wide.s32 	%rd9, %r41, 4;
	add.s64 	%rd3, %rd8, %rd9;
	ld.global.u32 	%r95, [%rd3];
	and.b32  	%r5, %r28, 7;
	setp.lt.u32 	%p6, %r28, 8;
	mov.b32 	%r98, 0;
	@%p6 bra 	$L__BB0_4;
	and.b32  	%r98, %r28, 2147483640;
	neg.s32 	%r93, %r98;
	shl.b32 	%r8, %r29, 3;
	add.s64 	%rd4, %rd2, 16;
	mul.wide.s32 	%rd14, %r29, 4;
	mov.u32 	%r91, %r3;
	mov.u32 	%r92, %r39;
$L__BB0_3:
	.pragma "nounroll";
	mul.wide.s32 	%rd10, %r91, 4;
	add.s64 	%rd11, %rd4, %rd10;
	ld.global.u32 	%r42, [%rd11+-16];
	mul.wide.s32 	%rd12, %r92, 4;
	add.s64 	%rd13, %rd1, %rd12;
	ld.global.u32 	%r43, [%rd13];
	mad.lo.s32 	%r44, %r43, %r42, %r95;
	st.global.u32 	[%rd3], %r44;
	ld.global.u32 	%r45, [%rd11+-12];
	add.s64 	%rd15, %rd13, %rd14;
	ld.global.u32 	%r46, [%rd15];
	mad.lo.s32 	%r47, %r46, %r45, %r44;
	st.global.u32 	[%rd3], %r47;
	ld.global.u32 	%r48, [%rd11+-8];
	add.s64 	%rd16, %rd15, %rd14;
	ld.global.u32 	%r49, [%rd16];
	mad.lo.s32 	%r50, %r49, %r48, %r47;
	st.global.u32 	[%rd3], %r50;
	ld.global.u32 	%r51, [%rd11+-4];
	add.s64 	%rd17, %rd16, %rd14;
	ld.global.u32 	%r52, [%rd17];
	mad.lo.s32 	%r53, %r52, %r51, %r50;
	st.global.u32 	[%rd3], %r53;
	ld.global.u32 	%r54, [%rd11];
	add.s64 	%rd18, %rd17, %rd14;
	ld.global.u32 	%r55, [%rd18];
	mad.lo.s32 	%r56, %r55, %r54, %r53;
	st.global.u32 	[%rd3], %r56;
	ld.global.u32 	%r57, [%rd11+4];
	add.s64 	%rd19, %rd18, %rd14;
	ld.global.u32 	%r58, [%rd19];
	mad.lo.s32 	%r59, %r58, %r57, %r56;
	st.global.u32 	[%rd3], %r59;
	ld.global.u32 	%r60, [%rd11+8];
	add.s64 	%rd20, %rd19, %rd14;
	ld.global.u32 	%r61, [%rd20];
	mad.lo.s32 	%r62, %r61, %r60, %r59;
	st.global.u32 	[%rd3], %r62;
	ld.global.u32 	%r63, [%rd11+12];
	add.s64 	%rd21, %rd20, %rd14;
	ld.global.u32 	%r64, [%rd21];
	mad.lo.s32 	%r95, %r64, %r63, %r62;
	st.global.u32 	[%rd3], %r95;
	add.s32 	%r93, %r93, 8;
	add.s32 	%r92, %r92, %r8;
	add.s32 	%r91, %r91, 8;
	setp.ne.s32 	%p7, %r93, 0;
	@%p7 bra 	$L__BB0_3;
$L__BB0_4:
	setp.eq.s32 	%p8, %r5, 0;
	@%p8 bra 	$L__BB0_12;
	and.b32  	%r19, %r28, 3;
	setp.lt.u32 	%p9, %r5, 4;
	@%p9 bra 	$L__BB0_7;
	add.s32 	%r65, %r98, %r3;
	mul.wide.s32 	%rd22, %r65, 4;
	add.s64 	%rd23, %rd2, %rd22;
	ld.global.u32 	%r66, [%rd23];
	mad.lo.s32 	%r67, %r98, %r29, %r39;
	mul.wide.s32 	%rd24, %r67, 4;
	add.s64 	%rd25, %rd1, %rd24;
	ld.global.u32 	%r68, [%rd25];
	mad.lo.s32 	%r69, %r68, %r66, %r95;
	st.global.u32 	[%rd3], %r69;
	ld.global.u32 	%r70, [%rd23+4];
	mul.wide.s32 	%rd26, %r29, 4;
	add.s64 	%rd27, %rd25, %rd26;
	ld.global.u32 	%r71, [%rd27];
	mad.lo.s32 	%r72, %r71, %r70, %r69;
	st.global.u32 	[%rd3], %r72;
	ld.global.u32 	%r73, [%rd23+8];
	add.s64 	%rd28, %rd27, %rd26;
	ld.global.u32 	%r74, [%rd28];
	mad.lo.s32 	%r75, %r74, %r73, %r72;
	st.global.u32 	[%rd3], %r75;
	ld.global.u32 	%r76, [%rd23+12];
	add.s64 	%rd29, %rd28, %rd26;
	ld.global.u32 	%r77, [%rd29];
	mad.lo.s32 	%r95, %r77, %r76, %r75;
	st.global.u32 	[%rd3], %r95;
	add.s32 	%r98, %r98, 4;
$L__BB0_7:
	setp.eq.s32 	%p10, %r19, 0;
	@%p10 bra 	$L__BB0_12;
	setp.eq.s32 	%p11, %r19, 1;
	@%p11 bra 	$L__BB0_10;
	add.s32 	%r78, %r98, %r3;
	mul.wide.s32 	%rd30, %r78, 4;
	add.s64 	%rd31, %rd2, %rd30;
	ld.global.u32 	%r79, [%rd31];
	mad.lo.s32 	%r80, %r98, %r29, %r39;
	mul.wide.s32 	%rd32, %r80, 4;
	add.s64 	%rd33, %rd1, %rd32;
	ld.global.u32 	%r81, [%rd33];
	mad.lo.s32 	%r82, %r81, %r79, %r95;
	st.global.u32 	[%rd3], %r82;
	ld.global.u32 	%r83, [%rd31+4];
	mul.wide.s32 	%rd34, %r29, 4;
	add.s64 	%rd35, %rd33, %rd34;
	ld.global.u32 	%r84, [%rd35];
	mad.lo.s32 	%r95, %r84, %r83, %r82;
	st.global.u32 	[%rd3], %r95;
	add.s32 	%r98, %r98, 2;
$L__BB0_10:
	and.b32  	%r85, %r28, 1;
	setp.eq.b32 	%p12, %r85, 1;
	not.pred 	%p13, %p12;
	@%p13 bra 	$L__BB0_12;
	add.s32 	%r86, %r98, %r3;
	mul.wide.s32 	%rd36, %r86, 4;
	add.s64 	%rd37, %rd2, %rd36;
	ld.global.u32 	%r87, [%rd37];
	mad.lo.s32 	%r88, %r98, %r29, %r39;
	mul.wide.s32 	%rd38, %r88, 4;
	add.s64 	%rd39, %rd1, %rd38;
	ld.global.u32 	%r89, [%rd39];
	mad.lo.s32 	%r90, %r89, %r87, %r95;
	st.global.u32 	[%rd3], %r90;
$L__BB0_12:
	ret;

}
	// .globl	_Z14mat_mul_sharedPiS_S_iiiiii
.visible .entry _Z14mat_mul_sharedPiS_S_iiiiii(
	.param .u64 .ptr .align 1 _Z14mat_mul_sharedPiS_S_iiiiii_param_0,
	.param .u64 .ptr .align 1 _Z14mat_mul_sharedPiS_S_iiiiii_param_1,
	.param .u64 .ptr .align 1 _Z14mat_mul_sharedPiS_S_iiiiii_param_2,
	.param .u32 _Z14mat_mul_sharedPiS_S_iiiiii_param_3,
	.param .u32 _Z14mat_mul_sharedPiS_S_iiiiii_param_4,
	.param .u32 _Z14mat_mul_sharedPiS_S_iiiiii_param_5,
	.param .u32 _Z14mat_mul_sharedPiS_S_iiiiii_param_6,
	.param .u32 _Z14mat_mul_sharedPiS_S_iiiiii_param_7,
	.param .u32 _Z14mat_mul_sharedPiS_S_iiiiii_param_8
)
{
	.reg .pred 	%p<12>;
	.reg .b32 	%r<110>;
	.reg .b64 	%rd<13>;
	// demoted variable
	.shared .align 4 .b8 _ZZ14mat_mul_sharedPiS_S_iiiiiiE3s_A[1024];
	// demoted variable
	.shared .align 4 .b8 _ZZ14mat_mul_sharedPiS_S_iiiiiiE3s_B[1024];
	ld.param.u64 	%rd4, [_Z14mat_mul_sharedPiS_S_iiiiii_param_0];
	ld.param.u64 	%rd5, [_Z14mat_mul_sharedPiS_S_iiiiii_param_1];
	ld.param.u64 	%rd6, [_Z14mat_mul_sharedPiS_S_iiiiii_param_2];
	ld.param.u32 	%r31, [_Z14mat_mul_sharedPiS_S_iiiiii_param_3];
	ld.param.u32 	%r32, [_Z14mat_mul_sharedPiS_S_iiiiii_param_4];
	ld.param.u32 	%r33, [_Z14mat_mul_sharedPiS_S_iiiiii_param_5];
	ld.param.u32 	%r34, [_Z14mat_mul_sharedPiS_S_iiiiii_param_6];
	ld.param.u32 	%r35, [_Z14mat_mul_sharedPiS_S_iiiiii_param_7];
	ld.param.u32 	%r36, [_Z14mat_mul_sharedPiS_S_iiiiii_param_8];
	mov.u32 	%r38, %ctaid.x;
	mov.u32 	%r39, %ctaid.y;
	mov.u32 	%r103, %tid.x;
	mov.u32 	%r101, %tid.y;
	shl.b32 	%r40, %r38, 4;
	add.s32 	%r3, %r40, %r103;
	shl.b32 	%r4, %r39, 4;
	add.s32 	%r5, %r4, %r101;
	setp.lt.s32 	%p1, %r32, 1;
	mov.b32 	%r109, 0;
	@%p1 bra 	$L__BB1_7;
	add.s32 	%r42, %r32, 15;
	shr.u32 	%r43, %r42, 4;
	shl.b32 	%r44, %r103, 6;
	mov.u32 	%r45, _ZZ14mat_mul_sharedPiS_S_iiiiiiE3s_A;
	add.s32 	%r6, %r45, %r44;
	shl.b32 	%r46, %r101, 2;
	add.s32 	%r7, %r6, %r46;
	mov.u32 	%r47, _ZZ14mat_mul_sharedPiS_S_iiiiiiE3s_B;
	add.s32 	%r9, %r47, %r46;
	add.s32 	%r8, %r9, %r44;
	neg.s32 	%r105, %r43;
	mad.lo.s32 	%r48, %r103, %r34, %r101;
	add.s32 	%r104, %r48, %r4;
	shl.b32 	%r12, %r34, 4;
	mad.lo.s32 	%r102, %r32, %r3, %r101;
	cvta.to.global.u64 	%rd1, %rd4;
	cvta.to.global.u64 	%rd2, %rd5;
	mov.b32 	%r109, 0;
$L__BB1_2:
	setp.ge.s32 	%p2, %r3, %r31;
	mul.wide.s32 	%rd7, %r102, 4;
	add.s64 	%rd3, %rd1, %rd7;
	setp.ge.s32 	%p3, %r101, %r32;
	mov.b32 	%r107, 0;
	or.pred  	%p4, %p2, %p3;
	@%p4 bra 	$L__BB1_4;
	ld.global.u32 	%r107, [%rd3];
$L__BB1_4:
	setp.ge.s32 	%p5, %r5, %r34;
	st.shared.u32 	[%r7], %r107;
	setp.ge.s32 	%p6, %r103, %r33;
	mov.b32 	%r108, 0;
	or.pred  	%p7, %p6, %p5;
	@%p7 bra 	$L__BB1_6;
	mul.wide.s32 	%rd8, %r104, 4;
	add.s64 	%rd9, %rd2, %rd8;
	ld.global.u32 	%r108, [%rd9];
$L__BB1_6:
	st.shared.u32 	[%r8], %r108;
	bar.sync 	0;
	ld.shared.u32 	%r52, [%r6];
	ld.shared.u32 	%r53, [%r9];
	mad.lo.s32 	%r54, %r53, %r52, %r109;
	ld.shared.u32 	%r55, [%r6+4];
	ld.shared.u32 	%r56, [%r9+64];
	mad.lo.s32 	%r57, %r56, %r55, %r54;
	ld.shared.u32 	%r58, [%r6+8];
	ld.shared.u32 	%r59, [%r9+128];
	mad.lo.s32 	%r60, %r59, %r58, %r57;
	ld.shared.u32 	%r61, [%r6+12];
	ld.shared.u32 	%r62, [%r9+192];
	mad.lo.s32 	%r63, %r62, %r61, %r60;
	ld.shared.u32 	%r64, [%r6+16];
	ld.shared.u32 	%r65, [%r9+256];
	mad.lo.s32 	%r66, %r65, %r64, %r63;
	ld.shared.u32 	%r67, [%r6+20];
	ld.shared.u32 	%r68, [%r9+320];
	mad.lo.s32 	%r69, %r68, %r67, %r66;
	ld.shared.u32 	%r70, [%r6+24];
	ld.shared.u32 	%r71, [%r9+384];
	mad.lo.s32 	%r72, %r71, %r70, %r69;
	ld.shared.u32 	%r73, [%r6+28];
	ld.shared.u32 	%r74, [%r9+448];
	mad.lo.s32 	%r75, %r74, %r73, %r72;
	ld.shared.u32 	%r76, [%r6+32];
	ld.shared.u32 	%r77, [%r9+512];
	mad.lo.s32 	%r78, %r77, %r76, %r75;
	ld.shared.u32 	%r79, [%r6+36];
	ld.shared.u32 	%r80, [%r9+576];
	mad.lo.s32 	%r81, %r80, %r79, %r78;
	ld.shared.u32 	%r82, [%r6+40];
	ld.shared.u32 	%r83, [%r9+640];
	mad.lo.s32 	%r84, %r83, %r82, %r81;
	ld.shared.u32 	%r85, [%r6+44];
	ld.shared.u32 	%r86, [%r9+704];
	mad.lo.s32 	%r87, %r86, %r85, %r84;
	ld.shared.u32 	%r88, [%r6+48];
	ld.shared.u32 	%r89, [%r9+768];
	mad.lo.s32 	%r90, %r89, %r88, %r87;
	ld.shared.u32 	%r91, [%r6+52];
	ld.shared.u32 	%r92, [%r9+832];
	mad.lo.s32 	%r93, %r92, %r91, %r90;
	ld.shared.u32 	%r94, [%r6+56];
	ld.shared.u32 	%r95, [%r9+896];
	mad.lo.s32 	%r96, %r95, %r94, %r93;
	ld.shared.u32 	%r97, [%r6+60];
	ld.shared.u32 	%r98, [%r9+960];
	mad.lo.s32 	%r109, %r98, %r97, %r96;
	bar.sync 	0;
	add.s32 	%r105, %r105, 1;
	setp.ne.s32 	%p8, %r105, 0;
	add.s32 	%r104, %r104, %r12;
	add.s32 	%r103, %r103, 16;
	add.s32 	%r102, %r102, 16;
	add.s32 	%r101, %r101, 16;
	@%p8 bra 	$L__BB1_2;
$L__BB1_7:
	setp.ge.s32 	%p9, %r3, %r35;
	setp.ge.s32 	%p10, %r5, %r36;
	or.pred  	%p11, %p9, %p10;
	@%p11 bra 	$L__BB1_9;
	mad.lo.s32 	%r100, %r36, %r3, %r5;
	cvta.to.global.u64 	%rd10, %rd6;
	mul.wide.u32 	%rd11, %r100, 4;
	add.s64 	%rd12, %rd10, %rd11;
	st.global.u32 	[%rd12], %r109;
$L__BB1_9:
	ret;

}


// ===== COMPILED SASS (sm_100) =====

	.target	sm_100

	.elftype	@"ET_EXEC"


//--------------------- .note.nv.tkinfo           --------------------------
	.section	.note.nv.tkinfo,"",@"SHT_NOTE"
	.sectionflags	@"SHF_NOTE_NV_TKINFO"
	.tkinfo
        /*0018*/ 	.word	0x00000002
        /*0030*/ 	.string	""
        /*0030*/ 	.string	"ptxas"
        /*0030*/ 	.string	"Cuda compilation tools, release 13.0, V13.0.88"
        /*0030*/ 	.string	"Build cuda_13.0.r13.0/compiler.36424714_0"
        /*0030*/ 	.string	"-arch sm_100 -m 64 "



//--------------------- .note.nv.cuinfo           --------------------------
	.section	.note.nv.cuinfo,"",@"SHT_NOTE"
	.sectionflags	@"SHF_NOTE_NV_CUINFO"
        /*0018*/ 	.short	0x0002
        /*001a*/ 	.short	0x0064
        /*001c*/ 	.short	0x0082
	.zero		2


//--------------------- .nv.info                  --------------------------
	.section	.nv.info,"",@"SHT_CUDA_INFO"
	.align	4


	//----- nvinfo : EIATTR_REGCOUNT
	.align		4
        /*0000*/ 	.byte	0x04, 0x2f
        /*0002*/ 	.short	(.L_1 - .L_0)
	.align		4
.L_0:
        /*0004*/ 	.word	index@(_Z7mat_mulPiS_S_iiiiii)
        /*0008*/ 	.word	0x0000001e


	//----- nvinfo : EIATTR_FRAME_SIZE
	.align		4
.L_1:
        /*000c*/ 	.byte	0x04, 0x11
        /*000e*/ 	.short	(.L_3 - .L_2)
	.align		4
.L_2:
        /*0010*/ 	.word	index@(_Z7mat_mulPiS_S_iiiiii)
        /*0014*/ 	.word	0x00000000


	//----- nvinfo : EIATTR_REGCOUNT
	.align		4
.L_3:
        /*0018*/ 	.byte	0x04, 0x2f
        /*001a*/ 	.short	(.L_5 - .L_4)
	.align		4
.L_4:
        /*001c*/ 	.word	index@(_Z14mat_mul_sharedPiS_S_iiiiii)
        /*0020*/ 	.word	0x0000001f


	//----- nvinfo : EIATTR_FRAME_SIZE
	.align		4
.L_5:
        /*0024*/ 	.byte	0x04, 0x11
        /*0026*/ 	.short	(.L_7 - .L_6)
	.align		4
.L_6:
        /*0028*/ 	.word	index@(_Z14mat_mul_sharedPiS_S_iiiiii)
        /*002c*/ 	.word	0x00000000


	//----- nvinfo : EIATTR_MIN_STACK_SIZE
	.align		4
.L_7:
        /*0030*/ 	.byte	0x04, 0x12
        /*0032*/ 	.short	(.L_9 - .L_8)
	.align		4
.L_8:
        /*0034*/ 	.word	index@(_Z14mat_mul_sharedPiS_S_iiiiii)
        /*0038*/ 	.word	0x00000000


	//----- nvinfo : EIATTR_MIN_STACK_SIZE
	.align		4
.L_9:
        /*003c*/ 	.byte	0x04, 0x12
        /*003e*/ 	.short	(.L_11 - .L_10)
	.align		4
.L_10:
        /*0040*/ 	.word	index@(_Z7mat_mulPiS_S_iiiiii)
        /*0044*/ 	.word	0x00000000
.L_11:


//--------------------- .nv.compat                --------------------------
	.section	.nv.compat,"",@"SHT_CUDA_COMPAT_INFO"
	.align	4
        /*0000*/ 	.byte	0x02, 0x09, 0x00, 0x00, 0x02, 0x02, 0x01, 0x00, 0x02, 0x05, 0x05, 0x00, 0x03, 0x07, 0x01, 0x01
        /*0010*/ 	.byte	0x02, 0x03, 0x00, 0x00, 0x02, 0x06, 0x01, 0x00, 0x04, 0x0b, 0x08, 0x00, 0x09, 0x00, 0x00, 0x00
        /*0020*/ 	.byte	0x00, 0x00, 0x00, 0x00


//--------------------- .nv.info._Z14mat_mul_sharedPiS_S_iiiiii --------------------------
	.section	.nv.info._Z14mat_mul_sharedPiS_S_iiiiii,"",@"SHT_CUDA_INFO"
	.sectionflags	@""
	.align	4


	//----- nvinfo : EIATTR_CUDA_API_VERSION
	.align		4
        /*0000*/ 	.byte	0x04, 0x37
        /*0002*/ 	.short	(.L_13 - .L_12)
.L_12:
        /*0004*/ 	.word	0x00000082


	//----- nvinfo : EIATTR_KPARAM_INFO
	.align		4
.L_13:
        /*0008*/ 	.byte	0x04, 0x17
        /*000a*/ 	.short	(.L_15 - .L_14)
.L_14:
        /*000c*/ 	.word	0x00000000
        /*0010*/ 	.short	0x0008
        /*0012*/ 	.short	0x002c
        /*0014*/ 	.byte	0x00, 0xf0, 0x11, 0x00


	//----- nvinfo : EIATTR_KPARAM_INFO
	.align		4
.L_15:
        /*0018*/ 	.byte	0x04, 0x17
        /*001a*/ 	.short	(.L_17 - .L_16)
.L_16:
        /*001c*/ 	.word	0x00000000
        /*0020*/ 	.short	0x0007
        /*0022*/ 	.short	0x0028
        /*0024*/ 	.byte	0x00, 0xf0, 0x11, 0x00


	//----- nvinfo : EIATTR_KPARAM_INFO
	.align		4
.L_17:
        /*0028*/ 	.byte	0x04, 0x17
        /*002a*/ 	.short	(.L_19 - .L_18)
.L_18:
        /*002c*/ 	.word	0x00000000
        /*0030*/ 	.short	0x0006
        /*0032*/ 	.short	0x0024
        /*0034*/ 	.byte	0x00, 0xf0, 0x11, 0x00


	//----- nvinfo : EIATTR_KPARAM_INFO
	.align		4
.L_19:
        /*0038*/ 	.byte	0x04, 0x17
        /*003a*/ 	.short	(.L_21 - .L_20)
.L_20:
        /*003c*/ 	.word	0x00000000
        /*0040*/ 	.short	0x0005
        /*0042*/ 	.short	0x0020
        /*0044*/ 	.byte	0x00, 0xf0, 0x11, 0x00


	//----- nvinfo : EIATTR_KPARAM_INFO
	.align		4
.L_21:
        /*0048*/ 	.byte	0x04, 0x17
        /*004a*/ 	.short	(.L_23 - .L_22)
.L_22:
        /*004c*/ 	.word	0x00000000
        /*0050*/ 	.short	0x0004
        /*0052*/ 	.short	0x001c
        /*0054*/ 	.byte	0x00, 0xf0, 0x11, 0x00


	//----- nvinfo : EIATTR_KPARAM_INFO
	.align		4
.L_23:
        /*0058*/ 	.byte	0x04, 0x17
        /*005a*/ 	.short	(.L_25 - .L_24)
.L_24:
        /*005c*/ 	.word	0x00000000
        /*0060*/ 	.short	0x0003
        /*0062*/ 	.short	0x0018
        /*0064*/ 	.byte	0x00, 0xf0, 0x11, 0x00


	//----- nvinfo : EIATTR_KPARAM_INFO
	.align		4
.L_25:
        /*0068*/ 	.byte	0x04, 0x17
        /*006a*/ 	.short	(.L_27 - .L_26)
.L_26:
        /*006c*/ 	.word	0x00000000
        /*0070*/ 	.short	0x0002
        /*0072*/ 	.short	0x0010
        /*0074*/ 	.byte	0x00, 0xf5, 0x21, 0x00


	//----- nvinfo : EIATTR_KPARAM_INFO
	.align		4
.L_27:
        /*0078*/ 	.byte	0x04, 0x17
        /*007a*/ 	.short	(.L_29 - .L_28)
.L_28:
        /*007c*/ 	.word	0x00000000
        /*0080*/ 	.short	0x0001
        /*0082*/ 	.short	0x0008
        /*0084*/ 	.byte	0x00, 0xf5, 0x21, 0x00


	//----- nvinfo : EIATTR_KPARAM_INFO
	.align		4
.L_29:
        /*0088*/ 	.byte	0x04, 0x17
        /*008a*/ 	.short	(.L_31 - .L_30)
.L_30:
        /*008c*/ 	.word	0x00000000
        /*0090*/ 	.short	0x0000
        /*0092*/ 	.short	0x0000
        /*0094*/ 	.byte	0x00, 0xf5, 0x21, 0x00


	//----- nvinfo : EIATTR_SPARSE_MMA_MASK
	.align		4
.L_31:
        /*0098*/ 	.byte	0x03, 0x50
        /*009a*/ 	.short	0x0000


	//----- nvinfo : EIATTR_MAXREG_COUNT
	.align		4
        /*009c*/ 	.byte	0x03, 0x1b
        /*009e*/ 	.short	0x00ff


	//----- nvinfo : EIATTR_NUM_BARRIERS
	.align		4
        /*00a0*/ 	.byte	0x02, 0x4c
        /*00a2*/ 	.byte	0x01
	.zero		1


	//----- nvinfo : EIATTR_MERCURY_ISA_VERSION
	.align		4
        /*00a4*/ 	.byte	0x03, 0x5f
        /*00a6*/ 	.short	0x0101


	//----- nvinfo : EIATTR_VRC_CTA_INIT_COUNT
	.align		4
        /*00a8*/ 	.byte	0x02, 0x4a
	.zero		1
	.zero		1


	//----- nvinfo : EIATTR_EXIT_INSTR_OFFSETS
	.align		4
        /*00ac*/ 	.byte	0x04, 0x1c
        /*00ae*/ 	.short	(.L_33 - .L_32)


	//   ....[0]....
.L_32:
        /*00b0*/ 	.word	0x000005d0


	//   ....[1]....
        /*00b4*/ 	.word	0x00000620


	//----- nvinfo : EIATTR_CBANK_PARAM_SIZE
	.align		4
.L_33:
        /*00b8*/ 	.byte	0x03, 0x19
        /*00ba*/ 	.short	0x0030


	//----- nvinfo : EIATTR_PARAM_CBANK
	.align		4
        /*00bc*/ 	.byte	0x04, 0x0a
        /*00be*/ 	.short	(.L_35 - .L_34)
	.align		4
.L_34:
        /*00c0*/ 	.word	index@(.nv.constant0._Z14mat_mul_sharedPiS_S_iiiiii)
        /*00c4*/ 	.short	0x0380
        /*00c6*/ 	.short	0x0030


	//----- nvinfo : EIATTR_SW_WAR
	.align		4
.L_35:
        /*00c8*/ 	.byte	0x04, 0x36
        /*00ca*/ 	.short	(.L_37 - .L_36)
.L_36:
        /*00cc*/ 	.word	0x00000008
.L_37:


//--------------------- .nv.info._Z7mat_mulPiS_S_iiiiii --------------------------
	.section	.nv.info._Z7mat_mulPiS_S_iiiiii,"",@"SHT_CUDA_INFO"
	.sectionflags	@""
	.align	4


	//----- nvinfo : EIATTR_CUDA_API_VERSION
	.align		4
        /*0000*/ 	.byte	0x04, 0x37
        /*0002*/ 	.short	(.L_39 - .L_38)
.L_38:
        /*0004*/ 	.word	0x00000082


	//----- nvinfo : EIATTR_KPARAM_INFO
	.align		4
.L_39:
        /*0008*/ 	.byte	0x04, 0x17
        /*000a*/ 	.short	(.L_41 - .L_40)
.L_40:
        /*000c*/ 	.word	0x00000000
        /*0010*/ 	.short	0x0008
        /*0012*/ 	.short	0x002c
        /*0014*/ 	.byte	0x00, 0xf0, 0x11, 0x00


	//----- nvinfo : EIATTR_KPARAM_INFO
	.align		4
.L_41:
        /*0018*/ 	.byte	0x04, 0x17
        /*001a*/ 	.short	(.L_43 - .L_42)
.L_42:
        /*001c*/ 	.word	0x00000000
        /*0020*/ 	.short	0x0007
        /*0022*/ 	.short	0x0028
        /*0024*/ 	.byte	0x00, 0xf0, 0x11, 0x00


	//----- nvinfo : EIATTR_KPARAM_INFO
	.align		4
.L_43:
        /*0028*/ 	.byte	0x04, 0x17
        /*002a*/ 	.short	(.L_45 - .L_44)
.L_44:
        /*002c*/ 	.word	0x00000000
        /*0030*/ 	.short	0x0006
        /*0032*/ 	.short	0x0024
        /*0034*/ 	.byte	0x00, 0xf0, 0x11, 0x00


	//----- nvinfo : EIATTR_KPARAM_INFO
	.align		4
.L_45:
        /*0038*/ 	.byte	0x04, 0x17
        /*003a*/ 	.short	(.L_47 - .L_46)
.L_46:
        /*003c*/ 	.word	0x00000000
        /*0040*/ 	.short	0x0005
        /*0042*/ 	.short	0x0020
        /*0044*/ 	.byte	0x00, 0xf0, 0x11, 0x00


	//----- nvinfo : EIATTR_KPARAM_INFO
	.align		4
.L_47:
        /*0048*/ 	.byte	0x04, 0x17
        /*004a*/ 	.short	(.L_49 - .L_48)
.L_48:
        /*004c*/ 	.word	0x00000000
        /*0050*/ 	.short	0x0004
        /*0052*/ 	.short	0x001c
        /*0054*/ 	.byte	0x00, 0xf0, 0x11, 0x00


	//----- nvinfo : EIATTR_KPARAM_INFO
	.align		4
.L_49:
        /*0058*/ 	.byte	0x04, 0x17
        /*005a*/ 	.short	(.L_51 - .L_50)
.L_50:
        /*005c*/ 	.word	0x00000000
        /*0060*/ 	.short	0x0003
        /*0062*/ 	.short	0x0018
        /*0064*/ 	.byte	0x00, 0xf0, 0x11, 0x00


	//----- nvinfo : EIATTR_KPARAM_INFO
	.align		4
.L_51:
        /*0068*/ 	.byte	0x04, 0x17
        /*006a*/ 	.short	(.L_53 - .L_52)
.L_52:
        /*006c*/ 	.word	0x00000000
        /*0070*/ 	.short	0x0002
        /*0072*/ 	.short	0x0010
        /*0074*/ 	.byte	0x00, 0xf5, 0x21, 0x00


	//----- nvinfo : EIATTR_KPARAM_INFO
	.align		4
.L_53:
        /*0078*/ 	.byte	0x04, 0x17
        /*007a*/ 	.short	(.L_55 - .L_54)
.L_54:
        /*007c*/ 	.word	0x00000000
        /*0080*/ 	.short	0x0001
        /*0082*/ 	.short	0x0008
        /*0084*/ 	.byte	0x00, 0xf5, 0x21, 0x00


	//----- nvinfo : EIATTR_KPARAM_INFO
	.align		4
.L_55:
        /*0088*/ 	.byte	0x04, 0x17
        /*008a*/ 	.short	(.L_57 - .L_56)
.L_56:
        /*008c*/ 	.word	0x00000000
        /*0090*/ 	.short	0x0000
        /*0092*/ 	.short	0x0000
        /*0094*/ 	.byte	0x00, 0xf5, 0x21, 0x00


	//----- nvinfo : EIATTR_SPARSE_MMA_MASK
	.align		4
.L_57:
        /*0098*/ 	.byte	0x03, 0x50
        /*009a*/ 	.short	0x0000


	//----- nvinfo : EIATTR_MAXREG_COUNT
	.align		4
        /*009c*/ 	.byte	0x03, 0x1b
        /*009e*/ 	.short	0x00ff


	//----- nvinfo : EIATTR_MERCURY_ISA_VERSION
	.align		4
        /*00a0*/ 	.byte	0x03, 0x5f
        /*00a2*/ 	.short	0x0101


	//----- nvinfo : EIATTR_VRC_CTA_INIT_COUNT
	.align		4
        /*00a4*/ 	.byte	0x02, 0x4a
	.zero		1
	.zero		1


	//----- nvinfo : EIATTR_EXIT_INSTR_OFFSETS
	.align		4
        /*00a8*/ 	.byte	0x04, 0x1c
        /*00aa*/ 	.short	(.L_59 - .L_58)


	//   ....[0]....
.L_58:
        /*00ac*/ 	.word	0x000000e0


	//   ....[1]....
        /*00b0*/ 	.word	0x00000530


	//   ....[2]....
        /*00b4*/ 	.word	0x00000730


	//   ....[3]....
        /*00b8*/ 	.word	0x00000890


	//   ....[4]....
        /*00bc*/ 	.word	0x00000950


	//----- nvinfo : EIATTR_CBANK_PARAM_SIZE
	.align		4
.L_59:
        /*00c0*/ 	.byte	0x03, 0x19
        /*00c2*/ 	.short	0x0030


	//----- nvinfo : EIATTR_PARAM_CBANK
	.align		4
        /*00c4*/ 	.byte	0x04, 0x0a
        /*00c6*/ 	.short	(.L_61 - .L_60)
	.align		4
.L_60:
        /*00c8*/ 	.word	index@(.nv.constant0._Z7mat_mulPiS_S_iiiiii)
        /*00cc*/ 	.short	0x0380
        /*00ce*/ 	.short	0x0030


	//----- nvinfo : EIATTR_SW_WAR
	.align		4
.L_61:
        /*00d0*/ 	.byte	0x04, 0x36
        /*00d2*/ 	.short	(.L_63 - .L_62)
.L_62:
        /*00d4*/ 	.word	0x00000008
.L_63:


//--------------------- .nv.callgraph             --------------------------
	.section	.nv.callgraph,"",@"SHT_CUDA_CALLGRAPH"
	.align	4
	.sectionentsize	8
	.align		4
        /*0000*/ 	.word	0x00000000
	.align		4
        /*0004*/ 	.word	0xffffffff
	.align		4
        /*0008*/ 	.word	0x00000000
	.align		4
        /*000c*/ 	.word	0xfffffffe
	.align		4
        /*0010*/ 	.word	0x00000000
	.align		4
        /*0014*/ 	.word	0xfffffffd
	.align		4
        /*0018*/ 	.word	0x00000000
	.align		4
        /*001c*/ 	.word	0xfffffffc


//--------------------- .text._Z14mat_mul_sharedPiS_S_iiiiii --------------------------
	.section	.text._Z14mat_mul_sharedPiS_S_iiiiii,"ax",@progbits
	.align	128
        .global         _Z14mat_mul_sharedPiS_S_iiiiii
        .type           _Z14mat_mul_sharedPiS_S_iiiiii,@function
        .size           _Z14mat_mul_sharedPiS_S_iiiiii,(.L_x_8 - _Z14mat_mul_sharedPiS_S_iiiiii)
        .other          _Z14mat_mul_sharedPiS_S_iiiiii,@"STO_CUDA_ENTRY STV_DEFAULT"
_Z14mat_mul_sharedPiS_S_iiiiii:
.text._Z14mat_mul_sharedPiS_S_iiiiii:
[----:B------:R-:W-:Y:S01]  /*0000*/  LDC R1, c[0x0][0x37c] ;  /* 0x0000df00ff017b82 */ /* 0x000fe20000000800 */
[----:B------:R-:W0:Y:S01]  /*0010*/  S2R R5, SR_CTAID.X ;  /* 0x0000000000057919 */ /* 0x000e220000002500 */
[----:B------:R-:W1:Y:S01]  /*0020*/  LDCU UR10, c[0x0][0x39c] ;  /* 0x00007380ff0a77ac */ /* 0x000e620008000800 */
[----:B------:R-:W-:Y:S01]  /*0030*/  HFMA2 R21, -RZ, RZ, 0, 0 ;  /* 0x00000000ff157431 */ /* 0x000fe200000001ff */
[----:B------:R-:W0:Y:S01]  /*0040*/  S2R R3, SR_TID.X ;  /* 0x0000000000037919 */ /* 0x000e220000002100 */
[----:B------:R-:W2:Y:S01]  /*0050*/  LDCU.64 UR8, c[0x0][0x358] ;  /* 0x00006b00ff0877ac */ /* 0x000ea20008000a00 */
[----:B------:R-:W3:Y:S01]  /*0060*/  S2R R9, SR_CTAID.Y ;  /* 0x0000000000097919 */ /* 0x000ee20000002600 */
[----:B------:R-:W3:Y:S01]  /*0070*/  S2R R0, SR_TID.Y ;  /* 0x0000000000007919 */ /* 0x000ee20000002200 */
[----:B-1----:R-:W-:Y:S01]  /*0080*/  UISETP.GE.AND UP0, UPT, UR10, 0x1, UPT ;  /* 0x000000010a00788c */ /* 0x002fe2000bf06270 */
[----:B0-----:R-:W-:Y:S02]  /*0090*/  LEA R5, R5, R3, 0x4 ;  /* 0x0000000305057211 */ /* 0x001fe400078e20ff */
[----:B---3--:R-:W-:-:S06]  /*00a0*/  LEA R2, R9, R0, 0x4 ;  /* 0x0000000009027211 */ /* 0x008fcc00078e20ff */
[----:B--2---:R-:W-:Y:S05]  /*00b0*/  BRA.U !UP0, `(.L_x_0) ;  /* 0x0000000508387547 */ /* 0x004fea000b800000 */
[----:B------:R-:W0:Y:S01]  /*00c0*/  S2UR UR7, SR_CgaCtaId ;  /* 0x00000000000779c3 */ /* 0x000e220000008800 */
[----:B------:R-:W1:Y:S01]  /*00d0*/  LDCU UR11, c[0x0][0x3a4] ;  /* 0x00007480ff0b77ac */ /* 0x000e620008000800 */
[----:B------:R-:W-:Y:S01]  /*00e0*/  MOV R21, RZ ;  /* 0x000000ff00157202 */ /* 0x000fe20000000f00 */
[----:B------:R-:W-:Y:S01]  /*00f0*/  IMAD R18, R5, UR10, R0 ;  /* 0x0000000a05127c24 */ /* 0x000fe2000f8e0200 */
[----:B------:R-:W-:Y:S01]  /*0100*/  UMOV UR5, 0x400 ;  /* 0x0000040000057882 */ /* 0x000fe20000000000 */
[----:B------:R-:W-:-:S03]  /*0110*/  UIADD3 UR4, UPT, UPT, UR10, 0xf, URZ ;  /* 0x0000000f0a047890 */ /* 0x000fc6000fffe0ff */
[----:B------:R-:W2:Y:S01]  /*0120*/  LDC.64 R22, c[0x0][0x380] ;  /* 0x0000e000ff167b82 */ /* 0x000ea20000000a00 */
[----:B------:R-:W-:Y:S02]  /*0130*/  UIADD3 UR6, UPT, UPT, UR5, 0x400, URZ ;  /* 0x0000040005067890 */ /* 0x000fe4000fffe0ff */
[----:B------:R-:W-:Y:S01]  /*0140*/  USHF.R.U32.HI UR4, URZ, 0x4, UR4 ;  /* 0x00000004ff047899 */ /* 0x000fe20008011604 */
[----:B------:R-:W3:Y:S04]  /*0150*/  LDCU.64 UR12, c[0x0][0x398] ;  /* 0x00007300ff0c77ac */ /* 0x000ee80008000a00 */
[----:B------:R-:W4:Y:S01]  /*0160*/  LDC.64 R6, c[0x0][0x3a0] ;  /* 0x0000e800ff067b82 */ /* 0x000f220000000a00 */
[----:B------:R-:W-:Y:S01]  /*0170*/  UIADD3 UR4, UPT, UPT, -UR4, URZ, URZ ;  /* 0x000000ff04047290 */ /* 0x000fe2000fffe1ff */
[----:B-1----:R-:W-:Y:S01]  /*0180*/  IMAD R4, R3, UR11, R0 ;  /* 0x0000000b03047c24 */ /* 0x002fe2000f8e0200 */
[----:B0-----:R-:W-:-:S04]  /*0190*/  ULEA UR5, UR7, UR5, 0x18 ;  /* 0x0000000507057291 */ /* 0x001fc8000f8ec0ff */
[----:B------:R-:W-:Y:S01]  /*01a0*/  LEA R4, R9, R4, 0x4 ;  /* 0x0000000409047211 */ /* 0x000fe200078e20ff */
[----:B------:R-:W-:Y:S01]  /*01b0*/  ULEA UR6, UR7, UR6, 0x18 ;  /* 0x0000000607067291 */ /* 0x000fe2000f8ec0ff */
[----:B------:R-:W-:-:S05]  /*01c0*/  LEA R17, R3, UR5, 0x6 ;  /* 0x0000000503117c11 */ /* 0x000fca000f8e30ff */
[C---:B------:R-:W-:Y:S02]  /*01d0*/  LEA R16, R0.reuse, UR6, 0x2 ;  /* 0x0000000600107c11 */ /* 0x040fe4000f8e10ff */
[----:B------:R-:W-:Y:S02]  /*01e0*/  LEA R19, R0, R17, 0x2 ;  /* 0x0000001100137211 */ /* 0x000fe400078e10ff */
[----:B---3--:R-:W-:-:S07]  /*01f0*/  LEA R20, R3, R16, 0x6 ;  /* 0x0000001003147211 */ /* 0x008fce00078e30ff */
.L_x_1:
[----:B----4-:R-:W-:Y:S01]  /*0200*/  ISETP.GE.AND P0, PT, R2, R7, PT ;  /* 0x000000070200720c */ /* 0x010fe20003f06270 */
[----:B------:R-:W-:Y:S01]  /*0210*/  HFMA2 R27, -RZ, RZ, 0, 0 ;  /* 0x00000000ff1b7431 */ /* 0x000fe200000001ff */
[----:B------:R-:W-:Y:S01]  /*0220*/  ISETP.GE.AND P1, PT, R0, UR13, PT ;  /* 0x0000000d00007c0c */ /* 0x000fe2000bf26270 */
[----:B--2---:R-:W-:Y:S01]  /*0230*/  IMAD.WIDE R8, R18, 0x4, R22 ;  /* 0x0000000412087825 */ /* 0x004fe200078e0216 */
[----:B------:R-:W-:Y:S02]  /*0240*/  ISETP.GE.OR P0, PT, R3, R6, P0 ;  /* 0x000000060300720c */ /* 0x000fe40000706670 */
[----:B------:R-:W-:Y:S02]  /*0250*/  ISETP.GE.OR P1, PT, R5, UR12, P1 ;  /* 0x0000000c05007c0c */ /* 0x000fe40008f26670 */
[----:B------:R-:W-:-:S09]  /*0260*/  MOV R24, RZ ;  /* 0x000000ff00187202 */ /* 0x000fd20000000f00 */
[----:B------:R-:W0:Y:S02]  /*0270*/  @!P0 LDC.64 R10, c[0x0][0x388] ;  /* 0x0000e200ff0a8b82 */ /* 0x000e240000000a00 */
[----:B------:R-:W2:Y:S01]  /*0280*/  @!P1 LDG.E R24, desc[UR8][R8.64] ;  /* 0x0000000808189981 */ /* 0x000ea2000c1e1900 */
[----:B0-----:R-:W-:-:S05]  /*0290*/  @!P0 IMAD.WIDE R10, R4, 0x4, R10 ;  /* 0x00000004040a8825 */ /* 0x001fca00078e020a */
[----:B------:R-:W3:Y:S01]  /*02a0*/  @!P0 LDG.E R27, desc[UR8][R10.64] ;  /* 0x000000080a1b8981 */ /* 0x000ee2000c1e1900 */
[----:B------:R-:W-:-:S04]  /*02b0*/  UIADD3 UR4, UPT, UPT, UR4, 0x1, URZ ;  /* 0x0000000104047890 */ /* 0x000fc8000fffe0ff */
[----:B------:R-:W-:Y:S01]  /*02c0*/  UISETP.NE.AND UP0, UPT, UR4, URZ, UPT ;  /* 0x000000ff0400728c */ /* 0x000fe2000bf05270 */
[----:B------:R-:W-:Y:S02]  /*02d0*/  IADD3 R18, PT, PT, R18, 0x10, RZ ;  /* 0x0000001012127810 */ /* 0x000fe40007ffe0ff */
[----:B------:R-:W-:Y:S02]  /*02e0*/  IADD3 R0, PT, PT, R0, 0x10, RZ ;  /* 0x0000001000007810 */ /* 0x000fe40007ffe0ff */
[----:B------:R-:W-:Y:S02]  /*02f0*/  IADD3 R3, PT, PT, R3, 0x10, RZ ;  /* 0x0000001003037810 */ /* 0x000fe40007ffe0ff */
[----:B------:R-:W-:Y:S01]  /*0300*/  LEA R4, R7, R4, 0x4 ;  /* 0x0000000407047211 */ /* 0x000fe200078e20ff */
[----:B--2---:R-:W-:Y:S04]  /*0310*/  STS [R19], R24 ;  /* 0x0000001813007388 */ /* 0x004fe80000000800 */
[----:B---3--:R-:W-:Y:S01]  /*0320*/  STS [R20], R27 ;  /* 0x0000001b14007388 */ /* 0x008fe20000000800 */
[----:B------:R-:W-:Y:S06]  /*0330*/  BAR.SYNC.DEFER_BLOCKING 0x0 ;  /* 0x0000000000007b1d */ /* 0x000fec0000010000 */
[----:B------:R-:W-:Y:S04]  /*0340*/  LDS R26, [R16] ;  /* 0x00000000101a7984 */ /* 0x000fe80000000800 */
[----:B------:R-:W0:Y:S04]  /*0350*/  LDS.128 R12, [R17] ;  /* 0x00000000110c7984 */ /* 0x000e280000000c00 */
[----:B------:R-:W1:Y:S04]  /*0360*/  LDS R28, [R16+0x40] ;  /* 0x00004000101c7984 */ /* 0x000e680000000800 */
[----:B------:R-:W2:Y:S04]  /*0370*/  LDS R25, [R16+0x80] ;  /* 0x0000800010197984 */ /* 0x000ea80000000800 */
[----:B------:R-:W-:Y:S04]  /*0380*/  LDS.128 R8, [R17+0x10] ;  /* 0x0000100011087984 */ /* 0x000fe80000000c00 */
[----:B------:R-:W-:Y:S01]  /*0390*/  LDS R24, [R16+0x240] ;  /* 0x0002400010187984 */ /* 0x000fe20000000800 */
[----:B0-----:R-:W-:-:S03]  /*03a0*/  IMAD R12, R12, R26, R21 ;  /* 0x0000001a0c0c7224 */ /* 0x001fc600078e0215 */
[----:B------:R-:W0:Y:S04]  /*03b0*/  LDS R21, [R16+0xc0] ;  /* 0x0000c00010157984 */ /* 0x000e280000000800 */
[----:B------:R-:W3:Y:S01]  /*03c0*/  LDS R26, [R16+0x100] ;  /* 0x00010000101a7984 */ /* 0x000ee20000000800 */
[----:B-1----:R-:W-:-:S03]  /*03d0*/  IMAD R13, R28, R13, R12 ;  /* 0x0000000d1c0d7224 */ /* 0x002fc600078e020c */
[----:B------:R-:W1:Y:S01]  /*03e0*/  LDS R12, [R16+0x140] ;  /* 0x00014000100c7984 */ /* 0x000e620000000800 */
[----:B--2---:R-:W-:-:S03]  /*03f0*/  IMAD R14, R25, R14, R13 ;  /* 0x0000000e190e7224 */ /* 0x004fc600078e020d */
[----:B------:R-:W2:Y:S01]  /*0400*/  LDS R25, [R16+0x180] ;  /* 0x0001800010197984 */ /* 0x000ea20000000800 */
[----:B0-----:R-:W-:-:S03]  /*0410*/  IMAD R15, R21, R15, R14 ;  /* 0x0000000f150f7224 */ /* 0x001fc600078e020e */
[----:B------:R-:W-:Y:S01]  /*0420*/  LDS R21, [R16+0x280] ;  /* 0x0002800010157984 */ /* 0x000fe20000000800 */
[----:B---3--:R-:W-:-:S03]  /*0430*/  IMAD R15, R8, R26, R15 ;  /* 0x0000001a080f7224 */ /* 0x008fc600078e020f */
[----:B------:R-:W0:Y:S01]  /*0440*/  LDS R8, [R16+0x1c0] ;  /* 0x0001c00010087984 */ /* 0x000e220000000800 */
[----:B-1----:R-:W-:-:S03]  /*0450*/  IMAD R9, R12, R9, R15 ;  /* 0x000000090c097224 */ /* 0x002fc600078e020f */
[----:B------:R-:W-:Y:S04]  /*0460*/  LDS R26, [R16+0x200] ;  /* 0x00020000101a7984 */ /* 0x000fe80000000800 */
[----:B------:R-:W1:Y:S01]  /*0470*/  LDS.128 R12, [R17+0x20] ;  /* 0x00002000110c7984 */ /* 0x000e620000000c00 */
[----:B--2---:R-:W-:-:S03]  /*0480*/  IMAD R9, R25, R10, R9 ;  /* 0x0000000a19097224 */ /* 0x004fc600078e0209 */
[----:B------:R-:W-:Y:S01]  /*0490*/  LDS R25, [R16+0x300] ;  /* 0x0003000010197984 */ /* 0x000fe20000000800 */
[----:B0-----:R-:W-:-:S04]  /*04a0*/  IMAD R9, R8, R11, R9 ;  /* 0x0000000b08097224 */ /* 0x001fc800078e0209 */
[----:B-1----:R-:W-:Y:S02]  /*04b0*/  IMAD R9, R12, R26, R9 ;  /* 0x0000001a0c097224 */ /* 0x002fe400078e0209 */
[----:B------:R-:W0:Y:S02]  /*04c0*/  LDS R12, [R16+0x2c0] ;  /* 0x0002c000100c7984 */ /* 0x000e240000000800 */
[----:B------:R-:W-:Y:S02]  /*04d0*/  IMAD R13, R24, R13, R9 ;  /* 0x0000000d180d7224 */ /* 0x000fe400078e0209 */
[----:B------:R-:W1:Y:S04]  /*04e0*/  LDS.128 R8, [R17+0x30] ;  /* 0x0000300011087984 */ /* 0x000e680000000c00 */
[----:B------:R-:W2:Y:S01]  /*04f0*/  LDS R24, [R16+0x340] ;  /* 0x0003400010187984 */ /* 0x000ea20000000800 */
[----:B------:R-:W-:-:S03]  /*0500*/  IMAD R13, R21, R14, R13 ;  /* 0x0000000e150d7224 */ /* 0x000fc600078e020d */
[----:B------:R-:W3:Y:S04]  /*0510*/  LDS R14, [R16+0x380] ;  /* 0x00038000100e7984 */ /* 0x000ee80000000800 */
[----:B------:R-:W4:Y:S01]  /*0520*/  LDS R21, [R16+0x3c0] ;  /* 0x0003c00010157984 */ /* 0x000f220000000800 */
[----:B0-----:R-:W-:-:S04]  /*0530*/  IMAD R13, R12, R15, R13 ;  /* 0x0000000f0c0d7224 */ /* 0x001fc800078e020d */
[----:B-1----:R-:W-:-:S04]  /*0540*/  IMAD R8, R8, R25, R13 ;  /* 0x0000001908087224 */ /* 0x002fc800078e020d */
[----:B--2---:R-:W-:-:S04]  /*0550*/  IMAD R9, R24, R9, R8 ;  /* 0x0000000918097224 */ /* 0x004fc800078e0208 */
[----:B---3--:R-:W-:-:S04]  /*0560*/  IMAD R10, R14, R10, R9 ;  /* 0x0000000a0e0a7224 */ /* 0x008fc800078e0209 */
[----:B----4-:R-:W-:Y:S01]  /*0570*/  IMAD R21, R21, R11, R10 ;  /* 0x0000000b15157224 */ /* 0x010fe200078e020a */
[----:B------:R-:W-:Y:S06]  /*0580*/  BAR.SYNC.DEFER_BLOCKING 0x0 ;  /* 0x0000000000007b1d */ /* 0x000fec0000010000 */
[----:B------:R-:W-:Y:S05]  /*0590*/  BRA.U UP0, `(.L_x_1) ;  /* 0xfffffffd00187547 */ /* 0x000fea000b83ffff */
.L_x_0:
[----:B------:R-:W0:Y:S02]  /*05a0*/  LDCU.64 UR4, c[0x0][0x3a8] ;  /* 0x00007500ff0477ac */ /* 0x000e240008000a00 */
[----:B0-----:R-:W-:-:S04]  /*05b0*/  ISETP.GE.AND P0, PT, R2, UR5, PT ;  /* 0x0000000502007c0c */ /* 0x001fc8000bf06270 */
[----:B------:R-:W-:-:S13]  /*05c0*/  ISETP.GE.OR P0, PT, R5, UR4, P0 ;  /* 0x0000000405007c0c */ /* 0x000fda0008706670 */
[----:B------:R-:W-:Y:S05]  /*05d0*/  @P0 EXIT ;  /* 0x000000000000094d */ /* 0x000fea0003800000 */
[----:B------:R-:W0:Y:S01]  /*05e0*/  LDC.64 R6, c[0x0][0x390] ;  /* 0x0000e400ff067b82 */ /* 0x000e220000000a00 */
[----:B------:R-:W-:-:S04]  /*05f0*/  IMAD R3, R5, UR5, R2 ;  /* 0x0000000505037c24 */ /* 0x000fc8000f8e0202 */
[----:B0-----:R-:W-:-:S05]  /*0600*/  IMAD.WIDE.U32 R2, R3, 0x4, R6 ;  /* 0x0000000403027825 */ /* 0x001fca00078e0006 */
[----:B------:R-:W-:Y:S01]  /*0610*/  STG.E desc[UR8][R2.64], R21 ;  /* 0x0000001502007986 */ /* 0x000fe2000c101908 */
[----:B------:R-:W-:Y:S05]  /*0620*/  EXIT ;  /* 0x000000000000794d */ /* 0x000fea0003800000 */
.L_x_2:
[----:B------:R-:W-:-:S00]  /*0630*/  BRA `(.L_x_2) ;  /* 0xfffffffc00fc7947 */ /* 0x000fc0000383ffff */
[----:B------:R-:W-:-:S00]  /*0640*/  NOP ;  /* 0x0000000000007918 */ /* 0x000fc00000000000 */
        /* <DEDUP_REMOVED lines=11> */
.L_x_8:


//--------------------- .text._Z7mat_mulPiS_S_iiiiii --------------------------
	.section	.text._Z7mat_mulPiS_S_iiiiii,"ax",@progbits
	.align	128
        .global         _Z7mat_mulPiS_S_iiiiii
        .type           _Z7mat_mulPiS_S_iiiiii,@function
        .size           _Z7mat_mulPiS_S_iiiiii,(.L_x_9 - _Z7mat_mulPiS_S_iiiiii)
        .other          _Z7mat_mulPiS_S_iiiiii,@"STO_CUDA_ENTRY STV_DEFAULT"
_Z7mat_mulPiS_S_iiiiii:
.text._Z7mat_mulPiS_S_iiiiii:
[----:B------:R-:W-:Y:S01]  /*0000*/  LDC R1, c[0x0][0x37c] ;  /* 0x0000df00ff017b82 */ /* 0x000fe20000000800 */
[----:B------:R-:W0:Y:S07]  /*0010*/  S2R R6, SR_TID.Y ;  /* 0x0000000000067919 */ /* 0x000e2e0000002200 */
[----:B------:R-:W1:Y:S01]  /*0020*/  LDC R2, c[0x0][0x360] ;  /* 0x0000d800ff027b82 */ /* 0x000e620000000800 */
[----:B------:R-:W2:Y:S01]  /*0030*/  LDCU.64 UR8, c[0x0][0x3a8] ;  /* 0x00007500ff0877ac */ /* 0x000ea20008000a00 */
[----:B------:R-:W1:Y:S06]  /*0040*/  S2R R7, SR_TID.X ;  /* 0x0000000000077919 */ /* 0x000e6c0000002100 */
[----:B------:R-:W0:Y:S08]  /*0050*/  S2UR UR5, SR_CTAID.Y ;  /* 0x00000000000579c3 */ /* 0x000e300000002600 */
[----:B------:R-:W0:Y:S08]  /*0060*/  LDC R3, c[0x0][0x364] ;  /* 0x0000d900ff037b82 */ /* 0x000e300000000800 */
[----:B------:R-:W1:Y:S08]  /*0070*/  S2UR UR4, SR_CTAID.X ;  /* 0x00000000000479c3 */ /* 0x000e700000002500 */
[----:B------:R-:W3:Y:S01]  /*0080*/  LDC R0, c[0x0][0x39c] ;  /* 0x0000e700ff007b82 */ /* 0x000ee20000000800 */
[----:B0-----:R-:W-:-:S05]  /*0090*/  IMAD R6, R3, UR5, R6 ;  /* 0x0000000503067c24 */ /* 0x001fca000f8e0206 */
[----:B--2---:R-:W-:Y:S01]  /*00a0*/  ISETP.GE.AND P0, PT, R6, UR9, PT ;  /* 0x0000000906007c0c */ /* 0x004fe2000bf06270 */
[----:B-1----:R-:W-:-:S05]  /*00b0*/  IMAD R7, R2, UR4, R7 ;  /* 0x0000000402077c24 */ /* 0x002fca000f8e0207 */
[----:B------:R-:W-:-:S04]  /*00c0*/  ISETP.GE.OR P0, PT, R7, UR8, P0 ;  /* 0x0000000807007c0c */ /* 0x000fc80008706670 */
[----:B---3--:R-:W-:-:S13]  /*00d0*/  ISETP.LT.OR P0, PT, R0, 0x1, P0 ;  /* 0x000000010000780c */ /* 0x008fda0000701670 */
[----:B------:R-:W-:Y:S05]  /*00e0*/  @P0 EXIT ;  /* 0x000000000000094d */ /* 0x000fea0003800000 */
[----:B------:R-:W0:Y:S01]  /*00f0*/  LDC.64 R2, c[0x0][0x390] ;  /* 0x0000e400ff027b82 */ /* 0x000e220000000a00 */
[----:B------:R-:W1:Y:S01]  /*0100*/  LDCU.64 UR6, c[0x0][0x358] ;  /* 0x00006b00ff0677ac */ /* 0x000e620008000a00 */
[C---:B------:R-:W-:Y:S01]  /*0110*/  ISETP.GE.U32.AND P1, PT, R0.reuse, 0x8, PT ;  /* 0x000000080000780c */ /* 0x040fe20003f26070 */
[C---:B------:R-:W-:Y:S01]  /*0120*/  IMAD R5, R7.reuse, UR9, R6 ;  /* 0x0000000907057c24 */ /* 0x040fe2000f8e0206 */
[----:B------:R-:W-:Y:S01]  /*0130*/  LOP3.LUT R12, R0, 0x7, RZ, 0xc0, !PT ;  /* 0x00000007000c7812 */ /* 0x000fe200078ec0ff */
[----:B------:R-:W-:Y:S02]  /*0140*/  HFMA2 R8, -RZ, RZ, 0, 0 ;  /* 0x00000000ff087431 */ /* 0x000fe400000001ff */
[----:B------:R-:W-:Y:S01]  /*0150*/  IMAD R7, R7, R0, RZ ;  /* 0x0000000007077224 */ /* 0x000fe200078e02ff */
[----:B------:R-:W-:Y:S01]  /*0160*/  ISETP.NE.AND P0, PT, R12, RZ, PT ;  /* 0x000000ff0c00720c */ /* 0x000fe20003f05270 */
[----:B0-----:R-:W-:-:S05]  /*0170*/  IMAD.WIDE R2, R5, 0x4, R2 ;  /* 0x0000000405027825 */ /* 0x001fca00078e0202 */
[----:B-1----:R0:W5:Y:S01]  /*0180*/  LDG.E R15, desc[UR6][R2.64] ;  /* 0x00000006020f7981 */ /* 0x002162000c1e1900 */
[----:B------:R-:W-:Y:S06]  /*0190*/  @!P1 BRA `(.L_x_3) ;  /* 0x0000000000e49947 */ /* 0x000fec0003800000 */
[----:B------:R-:W1:Y:S01]  /*01a0*/  LDCU.64 UR4, c[0x0][0x380] ;  /* 0x00007000ff0477ac */ /* 0x000e620008000a00 */
[----:B------:R-:W-:Y:S02]  /*01b0*/  LOP3.LUT R8, R0, 0x7ffffff8, RZ, 0xc0, !PT ;  /* 0x7ffffff800087812 */ /* 0x000fe400078ec0ff */
[----:B------:R-:W-:Y:S02]  /*01c0*/  MOV R11, R7 ;  /* 0x00000007000b7202 */ /* 0x000fe40000000f00 */
[----:B------:R-:W-:Y:S02]  /*01d0*/  MOV R10, R6 ;  /* 0x00000006000a7202 */ /* 0x000fe40000000f00 */
[----:B------:R-:W-:Y:S01]  /*01e0*/  IADD3 R9, PT, PT, -R8, RZ, RZ ;  /* 0x000000ff08097210 */ /* 0x000fe20007ffe1ff */
[----:B-1----:R-:W-:-:S04]  /*01f0*/  UIADD3 UR4, UP0, UPT, UR4, 0x10, URZ ;  /* 0x0000001004047890 */ /* 0x002fc8000ff1e0ff */
[----:B------:R-:W-:-:S12]  /*0200*/  UIADD3.X UR5, UPT, UPT, URZ, UR5, URZ, UP0, !UPT ;  /* 0x00000005ff057290 */ /* 0x000fd800087fe4ff */
.L_x_4:
[----:B------:R-:W1:Y:S01]  /*0210*/  LDC.64 R16, c[0x0][0x388] ;  /* 0x0000e200ff107b82 */ /* 0x000e620000000a00 */
[----:B------:R-:W-:Y:S02]  /*0220*/  MOV R4, UR4 ;  /* 0x0000000400047c02 */ /* 0x000fe40008000f00 */
[----:B------:R-:W-:-:S03]  /*0230*/  MOV R5, UR5 ;  /* 0x0000000500057c02 */ /* 0x000fc60008000f00 */
[----:B------:R-:W-:Y:S02]  /*0240*/  IMAD.WIDE R4, R11, 0x4, R4 ;  /* 0x000000040b047825 */ /* 0x000fe400078e0204 */
[----:B--2---:R-:W2:Y:S03]  /*0250*/  LDC R13, c[0x0][0x3a4] ;  /* 0x0000e900ff0d7b82 */ /* 0x004ea60000000800 */
[----:B------:R-:W3:Y:S01]  /*0260*/  LDG.E R14, desc[UR6][R4.64+-0x10] ;  /* 0xfffff006040e7981 */ /* 0x000ee2000c1e1900 */
[----:B-1----:R-:W-:-:S05]  /*0270*/  IMAD.WIDE R16, R10, 0x4, R16 ;  /* 0x000000040a107825 */ /* 0x002fca00078e0210 */
[----:B------:R-:W3:Y:S02]  /*0280*/  LDG.E R18, desc[UR6][R16.64] ;  /* 0x0000000610127981 */ /* 0x000ee4000c1e1900 */
[----:B---3-5:R-:W-:Y:S02]  /*0290*/  IMAD R21, R14, R18, R15 ;  /* 0x000000120e157224 */ /* 0x028fe400078e020f */
[----:B--2---:R-:W-:-:S03]  /*02a0*/  IMAD.WIDE R14, R13, 0x4, R16 ;  /* 0x000000040d0e7825 */ /* 0x004fc600078e0210 */
[----:B------:R1:W-:Y:S04]  /*02b0*/  STG.E desc[UR6][R2.64], R21 ;  /* 0x0000001502007986 */ /* 0x0003e8000c101906 */
[----:B------:R-:W2:Y:S04]  /*02c0*/  LDG.E R18, desc[UR6][R4.64+-0xc] ;  /* 0xfffff40604127981 */ /* 0x000ea8000c1e1900 */
[----:B------:R-:W2:Y:S02]  /*02d0*/  LDG.E R19, desc[UR6][R14.64] ;  /* 0x000000060e137981 */ /* 0x000ea4000c1e1900 */
[----:B--2---:R-:W-:-:S02]  /*02e0*/  IMAD R23, R18, R19, R21 ;  /* 0x0000001312177224 */ /* 0x004fc400078e0215 */
[----:B------:R-:W-:-:S03]  /*02f0*/  IMAD.WIDE R18, R13, 0x4, R14 ;  /* 0x000000040d127825 */ /* 0x000fc600078e020e */
[----:B------:R2:W-:Y:S04]  /*0300*/  STG.E desc[UR6][R2.64], R23 ;  /* 0x0000001702007986 */ /* 0x0005e8000c101906 */
[----:B------:R-:W3:Y:S04]  /*0310*/  LDG.E R16, desc[UR6][R4.64+-0x8] ;  /* 0xfffff80604107981 */ /* 0x000ee8000c1e1900 */
[----:B------:R-:W3:Y:S02]  /*0320*/  LDG.E R17, desc[UR6][R18.64] ;  /* 0x0000000612117981 */ /* 0x000ee4000c1e1900 */
[----:B---3--:R-:W-:-:S02]  /*0330*/  IMAD R25, R16, R17, R23 ;  /* 0x0000001110197224 */ /* 0x008fc400078e0217 */
[----:B------:R-:W-:-:S03]  /*0340*/  IMAD.WIDE R16, R13, 0x4, R18 ;  /* 0x000000040d107825 */ /* 0x000fc600078e0212 */
[----:B------:R3:W-:Y:S04]  /*0350*/  STG.E desc[UR6][R2.64], R25 ;  /* 0x0000001902007986 */ /* 0x0007e8000c101906 */
[----:B------:R-:W4:Y:S04]  /*0360*/  LDG.E R20, desc[UR6][R4.64+-0x4] ;  /* 0xfffffc0604147981 */ /* 0x000f28000c1e1900 */
[----:B-1----:R-:W4:Y:S01]  /*0370*/  LDG.E R21, desc[UR6][R16.64] ;  /* 0x0000000610157981 */ /* 0x002f22000c1e1900 */
[----:B------:R-:W-:-:S04]  /*0380*/  IMAD.WIDE R14, R13, 0x4, R16 ;  /* 0x000000040d0e7825 */ /* 0x000fc800078e0210 */
[----:B----4-:R-:W-:-:S05]  /*0390*/  IMAD R21, R20, R21, R25 ;  /* 0x0000001514157224 */ /* 0x010fca00078e0219 */
[----:B------:R1:W-:Y:S04]  /*03a0*/  STG.E desc[UR6][R2.64], R21 ;  /* 0x0000001502007986 */ /* 0x0003e8000c101906 */
[----:B------:R-:W2:Y:S04]  /*03b0*/  LDG.E R20, desc[UR6][R4.64] ;  /* 0x0000000604147981 */ /* 0x000ea8000c1e1900 */
[----:B------:R-:W2:Y:S01]  /*03c0*/  LDG.E R22, desc[UR6][R14.64] ;  /* 0x000000060e167981 */ /* 0x000ea2000c1e1900 */
[----:B------:R-:W-:-:S04]  /*03d0*/  IMAD.WIDE R18, R13, 0x4, R14 ;  /* 0x000000040d127825 */ /* 0x000fc800078e020e */
[----:B--2---:R-:W-:-:S05]  /*03e0*/  IMAD R23, R20, R22, R21 ;  /* 0x0000001614177224 */ /* 0x004fca00078e0215 */
[----:B------:R2:W-:Y:S04]  /*03f0*/  STG.E desc[UR6][R2.64], R23 ;  /* 0x0000001702007986 */ /* 0x0005e8000c101906 */
[----:B------:R-:W3:Y:S04]  /*0400*/  LDG.E R20, desc[UR6][R4.64+0x4] ;  /* 0x0000040604147981 */ /* 0x000ee8000c1e1900 */
[----:B------:R-:W3:Y:S01]  /*0410*/  LDG.E R22, desc[UR6][R18.64] ;  /* 0x0000000612167981 */ /* 0x000ee2000c1e1900 */
[----:B------:R-:W-:-:S04]  /*0420*/  IMAD.WIDE R16, R13, 0x4, R18 ;  /* 0x000000040d107825 */ /* 0x000fc800078e0212 */
[----:B---3--:R-:W-:-:S05]  /*0430*/  IMAD R25, R20, R22, R23 ;  /* 0x0000001614197224 */ /* 0x008fca00078e0217 */
[----:B------:R2:W-:Y:S04]  /*0440*/  STG.E desc[UR6][R2.64], R25 ;  /* 0x0000001902007986 */ /* 0x0005e8000c101906 */
[----:B-1----:R-:W3:Y:S04]  /*0450*/  LDG.E R21, desc[UR6][R16.64] ;  /* 0x0000000610157981 */ /* 0x002ee8000c1e1900 */
[----:B------:R-:W3:Y:S01]  /*0460*/  LDG.E R20, desc[UR6][R4.64+0x8] ;  /* 0x0000080604147981 */ /* 0x000ee2000c1e1900 */
[----:B------:R-:W-:Y:S01]  /*0470*/  IADD3 R9, PT, PT, R9, 0x8, RZ ;  /* 0x0000000809097810 */ /* 0x000fe20007ffe0ff */
[----:B---3--:R-:W-:-:S02]  /*0480*/  IMAD R27, R20, R21, R25 ;  /* 0x00000015141b7224 */ /* 0x008fc400078e0219 */
[----:B------:R-:W-:-:S03]  /*0490*/  IMAD.WIDE R20, R13, 0x4, R16 ;  /* 0x000000040d147825 */ /* 0x000fc600078e0210 */
[----:B------:R2:W-:Y:S04]  /*04a0*/  STG.E desc[UR6][R2.64], R27 ;  /* 0x0000001b02007986 */ /* 0x0005e8000c101906 */
[----:B------:R-:W3:Y:S04]  /*04b0*/  LDG.E R14, desc[UR6][R4.64+0xc] ;  /* 0x00000c06040e7981 */ /* 0x000ee8000c1e1900 */
[----:B------:R-:W3:Y:S01]  /*04c0*/  LDG.E R20, desc[UR6][R20.64] ;  /* 0x0000000614147981 */ /* 0x000ee2000c1e1900 */
[----:B------:R-:W-:Y:S02]  /*04d0*/  ISETP.NE.AND P1, PT, R9, RZ, PT ;  /* 0x000000ff0900720c */ /* 0x000fe40003f25270 */
[----:B------:R-:W-:-:S02]  /*04e0*/  LEA R10, R13, R10, 0x3 ;  /* 0x0000000a0d0a7211 */ /* 0x000fc400078e18ff */
[----:B------:R-:W-:Y:S01]  /*04f0*/  IADD3 R11, PT, PT, R11, 0x8, RZ ;  /* 0x000000080b0b7810 */ /* 0x000fe20007ffe0ff */
[----:B---3--:R-:W-:-:S05]  /*0500*/  IMAD R15, R14, R20, R27 ;  /* 0x000000140e0f7224 */ /* 0x008fca00078e021b */
[----:B------:R2:W-:Y:S03]  /*0510*/  STG.E desc[UR6][R2.64], R15 ;  /* 0x0000000f02007986 */ /* 0x0005e6000c101906 */
[----:B------:R-:W-:Y:S05]  /*0520*/  @P1 BRA `(.L_x_4) ;  /* 0xfffffffc00381947 */ /* 0x000fea000383ffff */
.L_x_3:
[----:B------:R-:W-:Y:S05]  /*0530*/  @!P0 EXIT ;  /* 0x000000000000894d */ /* 0x000fea0003800000 */
[----:B------:R-:W-:Y:S02]  /*0540*/  ISETP.GE.U32.AND P0, PT, R12, 0x4, PT ;  /* 0x000000040c00780c */ /* 0x000fe40003f06070 */
[----:B------:R-:W-:-:S04]  /*0550*/  LOP3.LUT R14, R0, 0x3, RZ, 0xc0, !PT ;  /* 0x00000003000e7812 */ /* 0x000fc800078ec0ff */
[----:B------:R-:W-:-:S07]  /*0560*/  ISETP.NE.AND P1, PT, R14, RZ, PT ;  /* 0x000000ff0e00720c */ /* 0x000fce0003f25270 */
[----:B------:R-:W-:Y:S06]  /*0570*/  @!P0 BRA `(.L_x_5) ;  /* 0x00000000006c8947 */ /* 0x000fec0003800000 */
[----:B------:R-:W1:Y:S01]  /*0580*/  LDC R9, c[0x0][0x3a4] ;  /* 0x0000e900ff097b82 */ /* 0x000e620000000800 */
[----:B------:R-:W-:-:S07]  /*0590*/  IADD3 R13, PT, PT, R7, R8, RZ ;  /* 0x00000008070d7210 */ /* 0x000fce0007ffe0ff */
[----:B------:R-:W3:Y:S08]  /*05a0*/  LDC.64 R4, c[0x0][0x380] ;  /* 0x0000e000ff047b82 */ /* 0x000ef00000000a00 */
[----:B------:R-:W4:Y:S01]  /*05b0*/  LDC.64 R10, c[0x0][0x388] ;  /* 0x0000e200ff0a7b82 */ /* 0x000f220000000a00 */
[----:B-1----:R-:W-:Y:S02]  /*05c0*/  IMAD R17, R8, R9, R6 ;  /* 0x0000000908117224 */ /* 0x002fe400078e0206 */
[----:B---3--:R-:W-:-:S05]  /*05d0*/  IMAD.WIDE R4, R13, 0x4, R4 ;  /* 0x000000040d047825 */ /* 0x008fca00078e0204 */
[----:B------:R-:W2:Y:S01]  /*05e0*/  LDG.E R12, desc[UR6][R4.64] ;  /* 0x00000006040c7981 */ /* 0x000ea2000c1e1900 */
[----:B----4-:R-:W-:-:S05]  /*05f0*/  IMAD.WIDE R10, R17, 0x4, R10 ;  /* 0x00000004110a7825 */ /* 0x010fca00078e020a */
[----:B------:R-:W2:Y:S02]  /*0600*/  LDG.E R13, desc[UR6][R10.64] ;  /* 0x000000060a0d7981 */ /* 0x000ea4000c1e1900 */
[----:B--2--5:R-:W-:Y:S02]  /*0610*/  IMAD R15, R12, R13, R15 ;  /* 0x0000000d0c0f7224 */ /* 0x024fe400078e020f */
[----:B------:R-:W-:-:S03]  /*0620*/  IMAD.WIDE R12, R9, 0x4, R10 ;  /* 0x00000004090c7825 */ /* 0x000fc600078e020a */
[----:B------:R1:W-:Y:S04]  /*0630*/  STG.E desc[UR6][R2.64], R15 ;  /* 0x0000000f02007986 */ /* 0x0003e8000c101906 */
[----:B------:R-:W2:Y:S04]  /*0640*/  LDG.E R16, desc[UR6][R4.64+0x4] ;  /* 0x0000040604107981 */ /* 0x000ea8000c1e1900 */
[----:B------:R-:W2:Y:S02]  /*0650*/  LDG.E R17, desc[UR6][R12.64] ;  /* 0x000000060c117981 */ /* 0x000ea4000c1e1900 */
[----:B--2---:R-:W-:-:S02]  /*0660*/  IMAD R19, R16, R17, R15 ;  /* 0x0000001110137224 */ /* 0x004fc400078e020f */
[----:B------:R-:W-:-:S03]  /*0670*/  IMAD.WIDE R16, R9, 0x4, R12 ;  /* 0x0000000409107825 */ /* 0x000fc600078e020c */
[----:B------:R3:W-:Y:S04]  /*0680*/  STG.E desc[UR6][R2.64], R19 ;  /* 0x0000001302007986 */ /* 0x0007e8000c101906 */
[----:B------:R-:W2:Y:S04]  /*0690*/  LDG.E R20, desc[UR6][R16.64] ;  /* 0x0000000610147981 */ /* 0x000ea8000c1e1900 */
[----:B------:R-:W2:Y:S01]  /*06a0*/  LDG.E R18, desc[UR6][R4.64+0x8] ;  /* 0x0000080604127981 */ /* 0x000ea2000c1e1900 */
[----:B------:R-:W-:-:S04]  /*06b0*/  IMAD.WIDE R10, R9, 0x4, R16 ;  /* 0x00000004090a7825 */ /* 0x000fc800078e0210 */
[----:B--2---:R-:W-:-:S05]  /*06c0*/  IMAD R21, R18, R20, R19 ;  /* 0x0000001412157224 */ /* 0x004fca00078e0213 */
[----:B------:R3:W-:Y:S04]  /*06d0*/  STG.E desc[UR6][R2.64], R21 ;  /* 0x0000001502007986 */ /* 0x0007e8000c101906 */
[----:B------:R-:W1:Y:S04]  /*06e0*/  LDG.E R18, desc[UR6][R4.64+0xc] ;  /* 0x00000c0604127981 */ /* 0x000e68000c1e1900 */
[----:B------:R-:W1:Y:S01]  /*06f0*/  LDG.E R10, desc[UR6][R10.64] ;  /* 0x000000060a0a7981 */ /* 0x000e62000c1e1900 */
[----:B------:R-:W-:Y:S01]  /*0700*/  IADD3 R8, PT, PT, R8, 0x4, RZ ;  /* 0x0000000408087810 */ /* 0x000fe20007ffe0ff */
[----:B-1----:R-:W-:-:S05]  /*0710*/  IMAD R15, R18, R10, R21 ;  /* 0x0000000a120f7224 */ /* 0x002fca00078e0215 */
[----:B------:R3:W-:Y:S02]  /*0720*/  STG.E desc[UR6][R2.64], R15 ;  /* 0x0000000f02007986 */ /* 0x0007e4000c101906 */
.L_x_5:
[----:B------:R-:W-:Y:S05]  /*0730*/  @!P1 EXIT ;  /* 0x000000000000994d */ /* 0x000fea0003800000 */
[----:B------:R-:W-:Y:S02]  /*0740*/  ISETP.NE.AND P0, PT, R14, 0x1, PT ;  /* 0x000000010e00780c */ /* 0x000fe40003f05270 */
[----:B------:R-:W-:-:S04]  /*0750*/  LOP3.LUT R0, R0, 0x1, RZ, 0xc0, !PT ;  /* 0x0000000100007812 */ /* 0x000fc800078ec0ff */
[----:B------:R-:W-:-:S07]  /*0760*/  ISETP.NE.U32.AND P1, PT, R0, 0x1, PT ;  /* 0x000000010000780c */ /* 0x000fce0003f25070 */
[----:B------:R-:W-:Y:S06]  /*0770*/  @!P0 BRA `(.L_x_6) ;  /* 0x0000000000448947 */ /* 0x000fec0003800000 */
[----:B------:R-:W1:Y:S01]  /*0780*/  LDC R13, c[0x0][0x3a4] ;  /* 0x0000e900ff0d7b82 */ /* 0x000e620000000800 */
[----:B------:R-:W-:-:S07]  /*0790*/  IADD3 R9, PT, PT, R7, R8, RZ ;  /* 0x0000000807097210 */ /* 0x000fce0007ffe0ff */
[----:B------:R-:W4:Y:S08]  /*07a0*/  LDC.64 R4, c[0x0][0x380] ;  /* 0x0000e000ff047b82 */ /* 0x000f300000000a00 */
[----:B------:R-:W0:Y:S01]  /*07b0*/  LDC.64 R10, c[0x0][0x388] ;  /* 0x0000e200ff0a7b82 */ /* 0x000e220000000a00 */
[----:B-1----:R-:W-:Y:S02]  /*07c0*/  IMAD R17, R8, R13, R6 ;  /* 0x0000000d08117224 */ /* 0x002fe400078e0206 */
[----:B----4-:R-:W-:-:S05]  /*07d0*/  IMAD.WIDE R4, R9, 0x4, R4 ;  /* 0x0000000409047825 */ /* 0x010fca00078e0204 */
[----:B------:R-:W4:Y:S01]  /*07e0*/  LDG.E R0, desc[UR6][R4.64] ;  /* 0x0000000604007981 */ /* 0x000f22000c1e1900 */
[----:B0-----:R-:W-:-:S05]  /*07f0*/  IMAD.WIDE R10, R17, 0x4, R10 ;  /* 0x00000004110a7825 */ /* 0x001fca00078e020a */
[----:B------:R-:W4:Y:S01]  /*0800*/  LDG.E R9, desc[UR6][R10.64] ;  /* 0x000000060a097981 */ /* 0x000f22000c1e1900 */
[----:B------:R-:W-:-:S04]  /*0810*/  IMAD.WIDE R12, R13, 0x4, R10 ;  /* 0x000000040d0c7825 */ /* 0x000fc800078e020a */
[----:B----45:R-:W-:-:S05]  /*0820*/  IMAD R9, R0, R9, R15 ;  /* 0x0000000900097224 */ /* 0x030fca00078e020f */
[----:B------:R1:W-:Y:S04]  /*0830*/  STG.E desc[UR6][R2.64], R9 ;  /* 0x0000000902007986 */ /* 0x0003e8000c101906 */
[----:B------:R-:W2:Y:S04]  /*0840*/  LDG.E R0, desc[UR6][R4.64+0x4] ;  /* 0x0000040604007981 */ /* 0x000ea8000c1e1900 */
[----:B------:R-:W2:Y:S01]  /*0850*/  LDG.E R12, desc[UR6][R12.64] ;  /* 0x000000060c0c7981 */ /* 0x000ea2000c1e1900 */
[----:B------:R-:W-:Y:S01]  /*0860*/  IADD3 R8, PT, PT, R8, 0x2, RZ ;  /* 0x0000000208087810 */ /* 0x000fe20007ffe0ff */
[----:B--23--:R-:W-:-:S05]  /*0870*/  IMAD R15, R0, R12, R9 ;  /* 0x0000000c000f7224 */ /* 0x00cfca00078e0209 */
[----:B------:R1:W-:Y:S02]  /*0880*/  STG.E desc[UR6][R2.64], R15 ;  /* 0x0000000f02007986 */ /* 0x0003e4000c101906 */
.L_x_6:
[----:B------:R-:W-:Y:S05]  /*0890*/  @P1 EXIT ;  /* 0x000000000000194d */ /* 0x000fea0003800000 */
[----:B------:R-:W4:Y:S01]  /*08a0*/  LDC.64 R4, c[0x0][0x380] ;  /* 0x0000e000ff047b82 */ /* 0x000f220000000a00 */
[----:B------:R-:W1:Y:S01]  /*08b0*/  LDCU UR4, c[0x0][0x3a4] ;  /* 0x00007480ff0477ac */ /* 0x000e620008000800 */
[----:B------:R-:W-:-:S06]  /*08c0*/  IADD3 R7, PT, PT, R7, R8, RZ ;  /* 0x0000000807077210 */ /* 0x000fcc0007ffe0ff */
[----:B------:R-:W0:Y:S01]  /*08d0*/  LDC.64 R10, c[0x0][0x388] ;  /* 0x0000e200ff0a7b82 */ /* 0x000e220000000a00 */
[----:B-1----:R-:W-:Y:S02]  /*08e0*/  IMAD R9, R8, UR4, R6 ;  /* 0x0000000408097c24 */ /* 0x002fe4000f8e0206 */
[----:B----4-:R-:W-:-:S06]  /*08f0*/  IMAD.WIDE R4, R7, 0x4, R4 ;  /* 0x0000000407047825 */ /* 0x010fcc00078e0204 */
[----:B------:R-:W2:Y:S01]  /*0900*/  LDG.E R4, desc[UR6][R4.64] ;  /* 0x0000000604047981 */ /* 0x000ea2000c1e1900 */
[----:B0-----:R-:W-:-:S06]  /*0910*/  IMAD.WIDE R6, R9, 0x4, R10 ;  /* 0x0000000409067825 */ /* 0x001fcc00078e020a */
[----:B------:R-:W2:Y:S02]  /*0920*/  LDG.E R6, desc[UR6][R6.64] ;  /* 0x0000000606067981 */ /* 0x000ea4000c1e1900 */
[----:B--23-5:R-:W-:-:S05]  /*0930*/  IMAD R15, R4, R6, R15 ;  /* 0x00000006040f7224 */ /* 0x02cfca00078e020f */
[----:B------:R-:W-:Y:S01]  /*0940*/  STG.E desc[UR6][R2.64], R15 ;  /* 0x0000000f02007986 */ /* 0x000fe2000c101906 */
[----:B------:R-:W-:Y:S05]  /*0950*/  EXIT ;  /* 0x000000000000794d */ /* 0x000fea0003800000 */
.L_x_7:
        /* <DEDUP_REMOVED lines=10> */
.L_x_9:


//--------------------- .nv.shared._Z14mat_mul_sharedPiS_S_iiiiii --------------------------
	.section	.nv.shared._Z14mat_mul_sharedPiS_S_iiiiii,"aw",@nobits
	.sectionflags	@""
	.align	4
.nv.shared._Z14mat_mul_sharedPiS_S_iiiiii:
	.zero		3072


//--------------------- .nv.shared.reserved.0     --------------------------
	.section	.nv.shared.reserved.0,"aw",@nobits
	.weak		__nv_reservedSMEM_offset_0_alias
	.size		__nv_reservedSMEM_offset_0_alias, 0, 64
	.other		__nv_reservedSMEM_offset_0_alias,@"STO_CUDA_RESERVED_SHARED STV_DEFAULT"
__nv_reservedSMEM_offset_0_alias:
	.zero		0
	.zero		64


//--------------------- .nv.constant0._Z14mat_mul_sharedPiS_S_iiiiii --------------------------
	.section	.nv.constant0._Z14mat_mul_sharedPiS_S_iiiiii,"a",@progbits
	.sectionflags	@""
	.align	4
.nv.constant0._Z14mat_mul_sharedPiS_S_iiiiii:
	.zero		944


//--------------------- .nv.constant0._Z7mat_mulPiS_S_iiiiii --------------------------
	.section	.nv.constant0._Z7mat_mulPiS_S_iiiiii,"a",@progbits
	.sectionflags	@""
	.align	4
.nv.constant0._Z7mat_mulPiS_S_iiiiii:
	.zero		944


//--------------------- SYMBOLS --------------------------

	.type		.nv.reservedSmem.offset0,@object
	.size		.nv.reservedSmem.offset0,0x4
	.type		.nv.reservedSmem.cap,@object
	.size		.nv.reservedSmem.cap,0x4
